//
// Generated by NVIDIA NVVM Compiler
//
// Compiler Build ID: CL-36424714
// Cuda compilation tools, release 13.0, V13.0.88
// Based on NVVM 20.0.0
//

.version 9.0
.target sm_100
.address_size 64

	// .globl	_Z12MatMulKernel6MatrixS_S_

.visible .entry _Z12MatMulKernel6MatrixS_S_(
	.param .align 8 .b8 _Z12MatMulKernel6MatrixS_S__param_0[16],
	.param .align 8 .b8 _Z12MatMulKernel6MatrixS_S__param_1[16],
	.param .align 8 .b8 _Z12MatMulKernel6MatrixS_S__param_2[16]
)
{
	.reg .pred 	%p<10>;
	.reg .b32 	%r<43>;
	.reg .b32 	%f<68>;
	.reg .b64 	%rd<53>;

	ld.param.u64 	%rd6, [_Z12MatMulKernel6MatrixS_S__param_2+8];
	ld.param.u32 	%r2, [_Z12MatMulKernel6MatrixS_S__param_1];
	ld.param.u32 	%r1, [_Z12MatMulKernel6MatrixS_S__param_0];
	ld.param.u64 	%rd7, [_Z12MatMulKernel6MatrixS_S__param_1+8];
	ld.param.u64 	%rd8, [_Z12MatMulKernel6MatrixS_S__param_0+8];
	ld.param.v2.u32 	{%r20, %r21}, [_Z12MatMulKernel6MatrixS_S__param_2];
	cvta.to.global.u64 	%rd1, %rd8;
	cvta.to.global.u64 	%rd2, %rd7;
	mov.u32 	%r22, %ctaid.y;
	mov.u32 	%r23, %ntid.y;
	mov.u32 	%r24, %tid.y;
	mad.lo.s32 	%r3, %r22, %r23, %r24;
	mov.u32 	%r25, %ctaid.x;
	mov.u32 	%r26, %ntid.x;
	mov.u32 	%r27, %tid.x;
	mad.lo.s32 	%r4, %r25, %r26, %r27;
	setp.lt.s32 	%p1, %r1, 1;
	mov.f32 	%f67, 0f00000000;
	@%p1 bra 	$L__BB0_12;
	mul.lo.s32 	%r5, %r1, %r3;
	and.b32  	%r6, %r1, 7;
	setp.lt.u32 	%p2, %r1, 8;
	mov.b32 	%r41, 0;
	mov.f32 	%f67, 0f00000000;
	@%p2 bra 	$L__BB0_4;
	and.b32  	%r41, %r1, 2147483640;
	neg.s32 	%r39, %r41;
	shl.b32 	%r9, %r2, 3;
	mul.wide.u32 	%rd9, %r5, 4;
	add.s64 	%rd10, %rd9, %rd1;
	add.s64 	%rd52, %rd10, 16;
	mov.f32 	%f67, 0f00000000;
	mul.wide.s32 	%rd13, %r2, 4;
	mov.u32 	%r38, %r4;
$L__BB0_3:
	.pragma "nounroll";
	ld.global.f32 	%f17, [%rd52+-16];
	mul.wide.s32 	%rd11, %r38, 4;
	add.s64 	%rd12, %rd2, %rd11;
	ld.global.f32 	%f18, [%rd12];
	fma.rn.f32 	%f19, %f17, %f18, %f67;
	ld.global.f32 	%f20, [%rd52+-12];
	add.s64 	%rd14, %rd12, %rd13;
	ld.global.f32 	%f21, [%rd14];
	fma.rn.f32 	%f22, %f20, %f21, %f19;
	ld.global.f32 	%f23, [%rd52+-8];
	add.s64 	%rd15, %rd14, %rd13;
	ld.global.f32 	%f24, [%rd15];
	fma.rn.f32 	%f25, %f23, %f24, %f22;
	ld.global.f32 	%f26, [%rd52+-4];
	add.s64 	%rd16, %rd15, %rd13;
	ld.global.f32 	%f27, [%rd16];
	fma.rn.f32 	%f28, %f26, %f27, %f25;
	ld.global.f32 	%f29, [%rd52];
	add.s64 	%rd17, %rd16, %rd13;
	ld.global.f32 	%f30, [%rd17];
	fma.rn.f32 	%f31, %f29, %f30, %f28;
	ld.global.f32 	%f32, [%rd52+4];
	add.s64 	%rd18, %rd17, %rd13;
	ld.global.f32 	%f33, [%rd18];
	fma.rn.f32 	%f34, %f32, %f33, %f31;
	ld.global.f32 	%f35, [%rd52+8];
	add.s64 	%rd19, %rd18, %rd13;
	ld.global.f32 	%f36, [%rd19];
	fma.rn.f32 	%f37, %f35, %f36, %f34;
	ld.global.f32 	%f38, [%rd52+12];
	add.s64 	%rd20, %rd19, %rd13;
	ld.global.f32 	%f39, [%rd20];
	fma.rn.f32 	%f67, %f38, %f39, %f37;
	add.s32 	%r39, %r39, 8;
	add.s32 	%r38, %r38, %r9;
	add.s64 	%rd52, %rd52, 32;
	setp.ne.s32 	%p3, %r39, 0;
	@%p3 bra 	$L__BB0_3;
$L__BB0_4:
	setp.eq.s32 	%p4, %r6, 0;
	@%p4 bra 	$L__BB0_12;
	and.b32  	%r15, %r1, 3;
	setp.lt.u32 	%p5, %r6, 4;
	@%p5 bra 	$L__BB0_7;
	add.s32 	%r29, %r41, %r5;
	mul.wide.u32 	%rd21, %r29, 4;
	add.s64 	%rd22, %rd1, %rd21;
	ld.global.f32 	%f41, [%rd22];
	mad.lo.s32 	%r30, %r41, %r2, %r4;
	mul.wide.s32 	%rd23, %r30, 4;
	add.s64 	%rd24, %rd2, %rd23;
	ld.global.f32 	%f42, [%rd24];
	fma.rn.f32 	%f43, %f41, %f42, %f67;
	cvt.u64.u32 	%rd25, %r5;
	cvt.u64.u32 	%rd26, %r41;
	add.s64 	%rd27, %rd26, %rd25;
	shl.b64 	%rd28, %rd27, 2;
	add.s64 	%rd29, %rd1, %rd28;
	ld.global.f32 	%f44, [%rd29+4];
	mul.wide.s32 	%rd30, %r2, 4;
	add.s64 	%rd31, %rd24, %rd30;
	ld.global.f32 	%f45, [%rd31];
	fma.rn.f32 	%f46, %f44, %f45, %f43;
	ld.global.f32 	%f47, [%rd29+8];
	add.s64 	%rd32, %rd31, %rd30;
	ld.global.f32 	%f48, [%rd32];
	fma.rn.f32 	%f49, %f47, %f48, %f46;
	ld.global.f32 	%f50, [%rd29+12];
	add.s64 	%rd33, %rd32, %rd30;
	ld.global.f32 	%f51, [%rd33];
	fma.rn.f32 	%f67, %f50, %f51, %f49;
	add.s32 	%r41, %r41, 4;
$L__BB0_7:
	setp.eq.s32 	%p6, %r15, 0;
	@%p6 bra 	$L__BB0_12;
	setp.eq.s32 	%p7, %r15, 1;
	@%p7 bra 	$L__BB0_10;
	add.s32 	%r31, %r41, %r5;
	mul.wide.u32 	%rd34, %r31, 4;
	add.s64 	%rd35, %rd1, %rd34;
	ld.global.f32 	%f53, [%rd35];
	mad.lo.s32 	%r32, %r41, %r2, %r4;
	mul.wide.s32 	%rd36, %r32, 4;
	add.s64 	%rd37, %rd2, %rd36;
	ld.global.f32 	%f54, [%rd37];
	fma.rn.f32 	%f55, %f53, %f54, %f67;
	cvt.u64.u32 	%rd38, %r5;
	cvt.u64.u32 	%rd39, %r41;
	add.s64 	%rd40, %rd39, %rd38;
	shl.b64 	%rd41, %rd40, 2;
	add.s64 	%rd42, %rd1, %rd41;
	ld.global.f32 	%f56, [%rd42+4];
	mul.wide.s32 	%rd43, %r2, 4;
	add.s64 	%rd44, %rd37, %rd43;
	ld.global.f32 	%f57, [%rd44];
	fma.rn.f32 	%f67, %f56, %f57, %f55;
	add.s32 	%r41, %r41, 2;
$L__BB0_10:
	and.b32  	%r33, %r1, 1;
	setp.eq.b32 	%p8, %r33, 1;
	not.pred 	%p9, %p8;
	@%p9 bra 	$L__BB0_12;
	add.s32 	%r34, %r41, %r5;
	mul.wide.u32 	%rd45, %r34, 4;
	add.s64 	%rd46, %rd1, %rd45;
	ld.global.f32 	%f58, [%rd46];
	mad.lo.s32 	%r35, %r41, %r2, %r4;
	mul.wide.s32 	%rd47, %r35, 4;
	add.s64 	%rd48, %rd2, %rd47;
	ld.global.f32 	%f59, [%rd48];
	fma.rn.f32 	%f67, %f58, %f59, %f67;
$L__BB0_12:
	cvta.to.global.u64 	%rd49, %rd6;
	mad.lo.s32 	%r36, %r20, %r3, %r4;
	mul.wide.s32 	%rd50, %r36, 4;
	add.s64 	%rd51, %rd49, %rd50;
	st.global.f32 	[%rd51], %f67;
	mov.b32 	%r37, 1101004800;
	st.global.u32 	[%rd49+4], %r37;
	ret;

}


// ===== COMPILED SASS (sm_100) =====

	.target	sm_100

	.elftype	@"ET_EXEC"


//--------------------- .note.nv.tkinfo           --------------------------
	.section	.note.nv.tkinfo,"",@"SHT_NOTE"
	.sectionflags	@"SHF_NOTE_NV_TKINFO"
	.tkinfo
        /*0018*/ 	.word	0x00000002
        /*0030*/ 	.string	""
        /*0030*/ 	.string	"ptxas"
        /*0030*/ 	.string	"Cuda compilation tools, release 13.0, V13.0.88"
        /*0030*/ 	.string	"Build cuda_13.0.r13.0/compiler.36424714_0"
        /*0030*/ 	.string	"-arch sm_100 -m 64 "



//--------------------- .note.nv.cuinfo           --------------------------
	.section	.note.nv.cuinfo,"",@"SHT_NOTE"
	.sectionflags	@"SHF_NOTE_NV_CUINFO"
        /*0018*/ 	.short	0x0002
        /*001a*/ 	.short	0x0064
        /*001c*/ 	.short	0x0082
	.zero		2


//--------------------- .nv.info                  --------------------------
	.section	.nv.info,"",@"SHT_CUDA_INFO"
	.align	4


	//----- nvinfo : EIATTR_REGCOUNT
	.align		4
        /*0000*/ 	.byte	0x04, 0x2f
        /*0002*/ 	.short	(.L_1 - .L_0)
	.align		4
.L_0:
        /*0004*/ 	.word	index@(_Z12MatMulKernel6MatrixS_S_)
        /*0008*/ 	.word	0x00000020


	//----- nvinfo : EIATTR_FRAME_SIZE
	.align		4
.L_1:
        /*000c*/ 	.byte	0x04, 0x11
        /*000e*/ 	.short	(.L_3 - .L_2)
	.align		4
.L_2:
        /*0010*/ 	.word	index@(_Z12MatMulKernel6MatrixS_S_)
        /*0014*/ 	.word	0x00000000


	//----- nvinfo : EIATTR_MIN_STACK_SIZE
	.align		4
.L_3:
        /*0018*/ 	.byte	0x04, 0x12
        /*001a*/ 	.short	(.L_5 - .L_4)
	.align		4
.L_4:
        /*001c*/ 	.word	index@(_Z12MatMulKernel6MatrixS_S_)
        /*0020*/ 	.word	0x00000000
.L_5:


//--------------------- .nv.compat                --------------------------
	.section	.nv.compat,"",@"SHT_CUDA_COMPAT_INFO"
	.align	4
        /*0000*/ 	.byte	0x02, 0x09, 0x00, 0x00, 0x02, 0x02, 0x01, 0x00, 0x02, 0x05, 0x05, 0x00, 0x03, 0x07, 0x01, 0x01
        /*0010*/ 	.byte	0x02, 0x03, 0x00, 0x00, 0x02, 0x06, 0x01, 0x00, 0x04, 0x0b, 0x08, 0x00, 0x09, 0x00, 0x00, 0x00
        /*0020*/ 	.byte	0x00, 0x00, 0x00, 0x00


//--------------------- .nv.info._Z12MatMulKernel6MatrixS_S_ --------------------------
	.section	.nv.info._Z12MatMulKernel6MatrixS_S_,"",@"SHT_CUDA_INFO"
	.sectionflags	@""
	.align	4


	//----- nvinfo : EIATTR_CUDA_API_VERSION
	.align		4
        /*0000*/ 	.byte	0x04, 0x37
        /*0002*/ 	.short	(.L_7 - .L_6)
.L_6:
        /*0004*/ 	.word	0x00000082


	//----- nvinfo : EIATTR_KPARAM_INFO
	.align		4
.L_7:
        /*0008*/ 	.byte	0x04, 0x17
        /*000a*/ 	.short	(.L_9 - .L_8)
.L_8:
        /*000c*/ 	.word	0x00000000
        /*0010*/ 	.short	0x0002
        /*0012*/ 	.short	0x0020
        /*0014*/ 	.byte	0x00, 0xf0, 0x41, 0x00


	//----- nvinfo : EIATTR_KPARAM_INFO
	.align		4
.L_9:
        /*0018*/ 	.byte	0x04, 0x17
        /*001a*/ 	.short	(.L_11 - .L_10)
.L_10:
        /*001c*/ 	.word	0x00000000
        /*0020*/ 	.short	0x0001
        /*0022*/ 	.short	0x0010
        /*0024*/ 	.byte	0x00, 0xf0, 0x41, 0x00


	//----- nvinfo : EIATTR_KPARAM_INFO
	.align		4
.L_11:
        /*0028*/ 	.byte	0x04, 0x17
        /*002a*/ 	.short	(.L_13 - .L_12)
.L_12:
        /*002c*/ 	.word	0x00000000
        /*0030*/ 	.short	0x0000
        /*0032*/ 	.short	0x0000
        /*0034*/ 	.byte	0x00, 0xf0, 0x41, 0x00


	//----- nvinfo : EIATTR_SPARSE_MMA_MASK
	.align		4
.L_13:
        /*0038*/ 	.byte	0x03, 0x50
        /*003a*/ 	.short	0x0000


	//----- nvinfo : EIATTR_MAXREG_COUNT
	.align		4
        /*003c*/ 	.byte	0x03, 0x1b
        /*003e*/ 	.short	0x00ff


	//----- nvinfo : EIATTR_MERCURY_ISA_VERSION
	.align		4
        /*0040*/ 	.byte	0x03, 0x5f
        /*0042*/ 	.short	0x0101


	//----- nvinfo : EIATTR_VRC_CTA_INIT_COUNT
	.align		4
        /*0044*/ 	.byte	0x02, 0x4a
	.zero		1
	.zero		1


	//----- nvinfo : EIATTR_EXIT_INSTR_OFFSETS
	.align		4
        /*0048*/ 	.byte	0x04, 0x1c
        /*004a*/ 	.short	(.L_15 - .L_14)


	//   ....[0]....
.L_14:
        /*004c*/ 	.word	0x00000930


	//----- nvinfo : EIATTR_CBANK_PARAM_SIZE
	.align		4
.L_15:
        /*0050*/ 	.byte	0x03, 0x19
        /*0052*/ 	.short	0x0030


	//----- nvinfo : EIATTR_PARAM_CBANK
	.align		4
        /*0054*/ 	.byte	0x04, 0x0a
        /*0056*/ 	.short	(.L_17 - .L_16)
	.align		4
.L_16:
        /*0058*/ 	.word	index@(.nv.constant0._Z12MatMulKernel6MatrixS_S_)
        /*005c*/ 	.short	0x0380
        /*005e*/ 	.short	0x0030


	//----- nvinfo : EIATTR_SW_WAR
	.align		4
.L_17:
        /*0060*/ 	.byte	0x04, 0x36
        /*0062*/ 	.short	(.L_19 - .L_18)
.L_18:
        /*0064*/ 	.word	0x00000008
.L_19:


//--------------------- .nv.callgraph             --------------------------
	.section	.nv.callgraph,"",@"SHT_CUDA_CALLGRAPH"
	.align	4
	.sectionentsize	8
	.align		4
        /*0000*/ 	.word	0x00000000
	.align		4
        /*0004*/ 	.word	0xffffffff
	.align		4
        /*0008*/ 	.word	0x00000000
	.align		4
        /*000c*/ 	.word	0xfffffffe
	.align		4
        /*0010*/ 	.word	0x00000000
	.align		4
        /*0014*/ 	.word	0xfffffffd
	.align		4
        /*0018*/ 	.word	0x00000000
	.align		4
        /*001c*/ 	.word	0xfffffffc


//--------------------- .text._Z12MatMulKernel6MatrixS_S_ --------------------------
	.section	.text._Z12MatMulKernel6MatrixS_S_,"ax",@progbits
	.align	128
        .global         _Z12MatMulKernel6MatrixS_S_
        .type           _Z12MatMulKernel6MatrixS_S_,@function
        .size           _Z12MatMulKernel6MatrixS_S_,(.L_x_6 - _Z12MatMulKernel6MatrixS_S_)
        .other          _Z12MatMulKernel6MatrixS_S_,@"STO_CUDA_ENTRY STV_DEFAULT"
_Z12MatMulKernel6MatrixS_S_:
.text._Z12MatMulKernel6MatrixS_S_:
[----:B------:R-:W-:Y:S01]  /*0000*/  LDC R1, c[0x0][0x37c] ;  /* 0x0000df00ff017b82 */ /* 0x000fe20000000800 */
[----:B------:R-:W0:Y:S01]  /*0010*/  S2R R3, SR_TID.Y ;  /* 0x0000000000037919 */ /* 0x000e220000002200 */
[----:B------:R-:W1:Y:S06]  /*0020*/  LDCU UR5, c[0x0][0x380] ;  /* 0x00007000ff0577ac */ /* 0x000e6c0008000800 */
[----:B------:R-:W0:Y:S01]  /*0030*/  LDC R0, c[0x0][0x364] ;  /* 0x0000d900ff007b82 */ /* 0x000e220000000800 */
[----:B------:R-:W-:Y:S01]  /*0040*/  HFMA2 R17, -RZ, RZ, 0, 0 ;  /* 0x00000000ff117431 */ /* 0x000fe200000001ff */
[----:B------:R-:W2:Y:S01]  /*0050*/  S2R R2, SR_TID.X ;  /* 0x0000000000027919 */ /* 0x000ea20000002100 */
[----:B------:R-:W3:Y:S05]  /*0060*/  LDCU.64 UR8, c[0x0][0x358] ;  /* 0x00006b00ff0877ac */ /* 0x000eea0008000a00 */
[----:B------:R-:W0:Y:S08]  /*0070*/  S2UR UR4, SR_CTAID.Y ;  /* 0x00000000000479c3 */ /* 0x000e300000002600 */
[----:B------:R-:W2:Y:S01]  /*0080*/  S2UR UR6, SR_CTAID.X ;  /* 0x00000000000679c3 */ /* 0x000ea20000002500 */
[----:B-1----:R-:W-:-:S07]  /*0090*/  UISETP.GE.AND UP0, UPT, UR5, 0x1, UPT ;  /* 0x000000010500788c */ /* 0x002fce000bf06270 */
[----:B------:R-:W2:Y:S01]  /*00a0*/  LDC R15, c[0x0][0x360] ;  /* 0x0000d800ff0f7b82 */ /* 0x000ea20000000800 */
[----:B0-----:R-:W-:Y:S02]  /*00b0*/  IMAD R0, R0, UR4, R3 ;  /* 0x0000000400007c24 */ /* 0x001fe4000f8e0203 */
[----:B--2---:R-:W-:Y:S01]  /*00c0*/  IMAD R15, R15, UR6, R2 ;  /* 0x000000060f0f7c24 */ /* 0x004fe2000f8e0202 */
[----:B---3--:R-:W-:Y:S06]  /*00d0*/  BRA.U !UP0, `(.L_x_0) ;  /* 0x0000000508f47547 */ /* 0x008fec000b800000 */
[----:B------:R-:W-:Y:S02]  /*00e0*/  UISETP.GE.U32.AND UP1, UPT, UR5, 0x8, UPT ;  /* 0x000000080500788c */ /* 0x000fe4000bf26070 */
[----:B------:R-:W-:Y:S01]  /*00f0*/  IMAD R14, R0, UR5, RZ ;  /* 0x00000005000e7c24 */ /* 0x000fe2000f8e02ff */
[----:B------:R-:W-:Y:S01]  /*0100*/  ULOP3.LUT UR6, UR5, 0x7, URZ, 0xc0, !UPT ;  /* 0x0000000705067892 */ /* 0x000fe2000f8ec0ff */
[----:B------:R-:W-:Y:S01]  /*0110*/  MOV R17, RZ ;  /* 0x000000ff00117202 */ /* 0x000fe20000000f00 */
[----:B------:R-:W-:Y:S02]  /*0120*/  UMOV UR4, URZ ;  /* 0x000000ff00047c82 */ /* 0x000fe40008000000 */
[----:B------:R-:W-:Y:S02]  /*0130*/  UISETP.NE.AND UP0, UPT, UR6, URZ, UPT ;  /* 0x000000ff0600728c */ /* 0x000fe4000bf05270 */
[----:B------:R-:W-:Y:S09]  /*0140*/  BRA.U !UP1, `(.L_x_1) ;  /* 0x0000000109c47547 */ /* 0x000ff2000b800000 */
[----:B------:R-:W0:Y:S01]  /*0150*/  LDC.64 R2, c[0x0][0x388] ;  /* 0x0000e200ff027b82 */ /* 0x000e220000000a00 */
[----:B------:R-:W-:Y:S01]  /*0160*/  ULOP3.LUT UR4, UR5, 0x7ffffff8, URZ, 0xc0, !UPT ;  /* 0x7ffffff805047892 */ /* 0x000fe2000f8ec0ff */
[----:B------:R-:W-:Y:S02]  /*0170*/  MOV R17, RZ ;  /* 0x000000ff00117202 */ /* 0x000fe40000000f00 */
[----:B------:R-:W-:Y:S01]  /*0180*/  MOV R16, R15 ;  /* 0x0000000f00107202 */ /* 0x000fe20000000f00 */
[----:B------:R-:W-:Y:S01]  /*0190*/  UIADD3 UR7, UPT, UPT, -UR4, URZ, URZ ;  /* 0x000000ff04077290 */ /* 0x000fe2000fffe1ff */
[----:B0-----:R-:W-:-:S03]  /*01a0*/  IMAD.WIDE.U32 R2, R14, 0x4, R2 ;  /* 0x000000040e027825 */ /* 0x001fc600078e0002 */
[----:B------:R-:W-:-:S04]  /*01b0*/  IADD3 R4, P0, PT, R2, 0x10, RZ ;  /* 0x0000001002047810 */ /* 0x000fc80007f1e0ff */
[----:B------:R-:W-:-:S09]  /*01c0*/  IADD3.X R3, PT, PT, RZ, R3, RZ, P0, !PT ;  /* 0x00000003ff037210 */ /* 0x000fd200007fe4ff */
.L_x_2:
[----:B------:R-:W0:Y:S01]  /*01d0*/  LDC.64 R10, c[0x0][0x398] ;  /* 0x0000e600ff0a7b82 */ /* 0x000e220000000a00 */
[----:B------:R-:W-:-:S05]  /*01e0*/  MOV R2, R4 ;  /* 0x0000000400027202 */ /* 0x000fca0000000f00 */
[----:B------:R-:W2:Y:S02]  /*01f0*/  LDG.E R18, desc[UR8][R2.64+-0x10] ;  /* 0xfffff00802127981 */ /* 0x000ea4000c1e1900 */
[----:B------:R-:W1:Y:S02]  /*0200*/  LDC R19, c[0x0][0x390] ;  /* 0x0000e400ff137b82 */ /* 0x000e640000000800 */
[----:B------:R-:W3:Y:S04]  /*0210*/  LDG.E R22, desc[UR8][R2.64+-0xc] ;  /* 0xfffff40802167981 */ /* 0x000ee8000c1e1900 */
[----:B------:R-:W4:Y:S04]  /*0220*/  LDG.E R23, desc[UR8][R2.64+-0x8] ;  /* 0xfffff80802177981 */ /* 0x000f28000c1e1900 */
[----:B------:R-:W5:Y:S04]  /*0230*/  LDG.E R25, desc[UR8][R2.64+-0x4] ;  /* 0xfffffc0802197981 */ /* 0x000f68000c1e1900 */
[----:B------:R-:W5:Y:S01]  /*0240*/  LDG.E R26, desc[UR8][R2.64] ;  /* 0x00000008021a7981 */ /* 0x000f62000c1e1900 */
[----:B0-----:R-:W-:-:S05]  /*0250*/  IMAD.WIDE R10, R16, 0x4, R10 ;  /* 0x00000004100a7825 */ /* 0x001fca00078e020a */
[----:B------:R0:W2:Y:S01]  /*0260*/  LDG.E R20, desc[UR8][R10.64] ;  /* 0x000000080a147981 */ /* 0x0000a2000c1e1900 */
[----:B-1----:R-:W-:-:S05]  /*0270*/  IMAD.WIDE R28, R19, 0x4, R10 ;  /* 0x00000004131c7825 */ /* 0x002fca00078e020a */
[----:B------:R-:W3:Y:S01]  /*0280*/  LDG.E R21, desc[UR8][R28.64] ;  /* 0x000000081c157981 */ /* 0x000ee2000c1e1900 */
[----:B------:R-:W-:-:S05]  /*0290*/  IMAD.WIDE R12, R19, 0x4, R28 ;  /* 0x00000004130c7825 */ /* 0x000fca00078e021c */
[----:B------:R1:W4:Y:S01]  /*02a0*/  LDG.E R24, desc[UR8][R12.64] ;  /* 0x000000080c187981 */ /* 0x000322000c1e1900 */
[----:B------:R-:W-:-:S03]  /*02b0*/  IMAD.WIDE R8, R19, 0x4, R12 ;  /* 0x0000000413087825 */ /* 0x000fc600078e020c */
[----:B------:R-:W5:Y:S01]  /*02c0*/  LDG.E R28, desc[UR8][R2.64+0x4] ;  /* 0x00000408021c7981 */ /* 0x000f62000c1e1900 */
[----:B------:R-:W-:-:S03]  /*02d0*/  IMAD.WIDE R4, R19, 0x4, R8 ;  /* 0x0000000413047825 */ /* 0x000fc600078e0208 */
[----:B------:R-:W5:Y:S04]  /*02e0*/  LDG.E R29, desc[UR8][R2.64+0x8] ;  /* 0x00000808021d7981 */ /* 0x000f68000c1e1900 */
[----:B------:R-:W5:Y:S01]  /*02f0*/  LDG.E R8, desc[UR8][R8.64] ;  /* 0x0000000808087981 */ /* 0x000f62000c1e1900 */
[----:B------:R-:W-:-:S03]  /*0300*/  IMAD.WIDE R6, R19, 0x4, R4 ;  /* 0x0000000413067825 */ /* 0x000fc600078e0204 */
[----:B------:R1:W5:Y:S01]  /*0310*/  LDG.E R5, desc[UR8][R4.64] ;  /* 0x0000000804057981 */ /* 0x000362000c1e1900 */
[----:B0-----:R-:W-:-:S03]  /*0320*/  IMAD.WIDE R10, R19, 0x4, R6 ;  /* 0x00000004130a7825 */ /* 0x001fc600078e0206 */
[----:B------:R-:W5:Y:S01]  /*0330*/  LDG.E R7, desc[UR8][R6.64] ;  /* 0x0000000806077981 */ /* 0x000f62000c1e1900 */
[----:B-1----:R-:W-:-:S03]  /*0340*/  IMAD.WIDE R12, R19, 0x4, R10 ;  /* 0x00000004130c7825 */ /* 0x002fc600078e020a */
[----:B------:R-:W5:Y:S04]  /*0350*/  LDG.E R27, desc[UR8][R10.64] ;  /* 0x000000080a1b7981 */ /* 0x000f68000c1e1900 */
[----:B------:R0:W5:Y:S04]  /*0360*/  LDG.E R9, desc[UR8][R2.64+0xc] ;  /* 0x00000c0802097981 */ /* 0x000168000c1e1900 */
[----:B------:R-:W5:Y:S01]  /*0370*/  LDG.E R12, desc[UR8][R12.64] ;  /* 0x000000080c0c7981 */ /* 0x000f62000c1e1900 */
[----:B------:R-:W-:-:S04]  /*0380*/  UIADD3 UR7, UPT, UPT, UR7, 0x8, URZ ;  /* 0x0000000807077890 */ /* 0x000fc8000fffe0ff */
[----:B------:R-:W-:Y:S01]  /*0390*/  UISETP.NE.AND UP1, UPT, UR7, URZ, UPT ;  /* 0x000000ff0700728c */ /* 0x000fe2000bf25270 */
[----:B------:R-:W-:Y:S02]  /*03a0*/  IADD3 R4, P0, PT, R2, 0x20, RZ ;  /* 0x0000002002047810 */ /* 0x000fe40007f1e0ff */
[----:B------:R-:W-:Y:S02]  /*03b0*/  LEA R16, R19, R16, 0x3 ;  /* 0x0000001013107211 */ /* 0x000fe400078e18ff */
[----:B0-----:R-:W-:Y:S01]  /*03c0*/  IADD3.X R3, PT, PT, RZ, R3, RZ, P0, !PT ;  /* 0x00000003ff037210 */ /* 0x001fe200007fe4ff */
[----:B--2---:R-:W-:-:S04]  /*03d0*/  FFMA R17, R18, R20, R17 ;  /* 0x0000001412117223 */ /* 0x004fc80000000011 */
[----:B---3--:R-:W-:-:S04]  /*03e0*/  FFMA R22, R22, R21, R17 ;  /* 0x0000001516167223 */ /* 0x008fc80000000011 */
[----:B----4-:R-:W-:-:S04]  /*03f0*/  FFMA R22, R23, R24, R22 ;  /* 0x0000001817167223 */ /* 0x010fc80000000016 */
[----:B-----5:R-:W-:-:S04]  /*0400*/  FFMA R25, R25, R8, R22 ;  /* 0x0000000819197223 */ /* 0x020fc80000000016 */
[----:B------:R-:W-:-:S04]  /*0410*/  FFMA R5, R26, R5, R25 ;  /* 0x000000051a057223 */ /* 0x000fc80000000019 */
[----:B------:R-:W-:-:S04]  /*0420*/  FFMA R28, R28, R7, R5 ;  /* 0x000000071c1c7223 */ /* 0x000fc80000000005 */
[----:B------:R-:W-:-:S04]  /*0430*/  FFMA R28, R29, R27, R28 ;  /* 0x0000001b1d1c7223 */ /* 0x000fc8000000001c */
[----:B------:R-:W-:Y:S01]  /*0440*/  FFMA R17, R9, R12, R28 ;  /* 0x0000000c09117223 */ /* 0x000fe2000000001c */
[----:B------:R-:W-:Y:S06]  /*0450*/  BRA.U UP1, `(.L_x_2) ;  /* 0xfffffffd015c7547 */ /* 0x000fec000b83ffff */
.L_x_1:
[----:B------:R-:W-:Y:S05]  /*0460*/  BRA.U !UP0, `(.L_x_0) ;  /* 0x0000000508107547 */ /* 0x000fea000b800000 */
[----:B------:R-:W-:Y:S02]  /*0470*/  UISETP.GE.U32.AND UP0, UPT, UR6, 0x4, UPT ;  /* 0x000000040600788c */ /* 0x000fe4000bf06070 */
[----:B------:R-:W-:-:S04]  /*0480*/  ULOP3.LUT UR7, UR5, 0x3, URZ, 0xc0, !UPT ;  /* 0x0000000305077892 */ /* 0x000fc8000f8ec0ff */
[----:B------:R-:W-:-:S03]  /*0490*/  UISETP.NE.AND UP1, UPT, UR7, URZ, UPT ;  /* 0x000000ff0700728c */ /* 0x000fc6000bf25270 */
[----:B------:R-:W-:Y:S08]  /*04a0*/  BRA.U !UP0, `(.L_x_3) ;  /* 0x0000000108707547 */ /* 0x000ff0000b800000 */
[----:B------:R-:W0:Y:S01]  /*04b0*/  LDC R13, c[0x0][0x390] ;  /* 0x0000e400ff0d7b82 */ /* 0x000e220000000800 */
[----:B------:R-:W1:Y:S01]  /*04c0*/  LDCU.64 UR10, c[0x0][0x388] ;  /* 0x00007100ff0a77ac */ /* 0x000e620008000a00 */
[C---:B------:R-:W-:Y:S02]  /*04d0*/  IADD3 R3, PT, PT, R14.reuse, UR4, RZ ;  /* 0x000000040e037c10 */ /* 0x040fe4000fffe0ff */
[----:B------:R-:W-:-:S04]  /*04e0*/  IADD3 R10, P0, PT, R14, UR4, RZ ;  /* 0x000000040e0a7c10 */ /* 0x000fc8000ff1e0ff */
[----:B------:R-:W2:Y:S08]  /*04f0*/  LDC.64 R6, c[0x0][0x398] ;  /* 0x0000e600ff067b82 */ /* 0x000eb00000000a00 */
[----:B------:R-:W3:Y:S01]  /*0500*/  LDC.64 R4, c[0x0][0x388] ;  /* 0x0000e200ff047b82 */ /* 0x000ee20000000a00 */
[----:B0-----:R-:W-:-:S04]  /*0510*/  IMAD R9, R13, UR4, R15 ;  /* 0x000000040d097c24 */ /* 0x001fc8000f8e020f */
[----:B--2---:R-:W-:-:S04]  /*0520*/  IMAD.WIDE R6, R9, 0x4, R6 ;  /* 0x0000000409067825 */ /* 0x004fc800078e0206 */
[----:B------:R-:W-:Y:S02]  /*0530*/  IMAD.WIDE R8, R13, 0x4, R6 ;  /* 0x000000040d087825 */ /* 0x000fe400078e0206 */
[----:B------:R-:W2:Y:S02]  /*0540*/  LDG.E R6, desc[UR8][R6.64] ;  /* 0x0000000806067981 */ /* 0x000ea4000c1e1900 */
[----:B---3--:R-:W-:Y:S01]  /*0550*/  IMAD.WIDE.U32 R4, R3, 0x4, R4 ;  /* 0x0000000403047825 */ /* 0x008fe200078e0004 */
[----:B------:R-:W-:Y:S02]  /*0560*/  IADD3.X R3, PT, PT, RZ, RZ, RZ, P0, !PT ;  /* 0x000000ffff037210 */ /* 0x000fe400007fe4ff */
[----:B-1----:R-:W-:-:S03]  /*0570*/  LEA R2, P0, R10, UR10, 0x2 ;  /* 0x0000000a0a027c11 */ /* 0x002fc6000f8010ff */
[----:B------:R-:W2:Y:S01]  /*0580*/  LDG.E R4, desc[UR8][R4.64] ;  /* 0x0000000804047981 */ /* 0x000ea2000c1e1900 */
[----:B------:R-:W-:Y:S01]  /*0590*/  LEA.HI.X R3, R10, UR11, R3, 0x2, P0 ;  /* 0x0000000b0a037c11 */ /* 0x000fe200080f1403 */
[C---:B------:R-:W-:Y:S02]  /*05a0*/  IMAD.WIDE R10, R13.reuse, 0x4, R8 ;  /* 0x000000040d0a7825 */ /* 0x040fe400078e0208 */
[----:B------:R-:W3:Y:S04]  /*05b0*/  LDG.E R8, desc[UR8][R8.64] ;  /* 0x0000000808087981 */ /* 0x000ee8000c1e1900 */
[----:B------:R-:W3:Y:S01]  /*05c0*/  LDG.E R16, desc[UR8][R2.64+0x4] ;  /* 0x0000040802107981 */ /* 0x000ee2000c1e1900 */
[----:B------:R-:W-:-:S03]  /*05d0*/  IMAD.WIDE R12, R13, 0x4, R10 ;  /* 0x000000040d0c7825 */ /* 0x000fc600078e020a */
[----:B------:R-:W4:Y:S04]  /*05e0*/  LDG.E R18, desc[UR8][R10.64] ;  /* 0x000000080a127981 */ /* 0x000f28000c1e1900 */
[----:B------:R-:W4:Y:S04]  /*05f0*/  LDG.E R19, desc[UR8][R2.64+0x8] ;  /* 0x0000080802137981 */ /* 0x000f28000c1e1900 */
[----:B------:R-:W5:Y:S04]  /*0600*/  LDG.E R21, desc[UR8][R2.64+0xc] ;  /* 0x00000c0802157981 */ /* 0x000f68000c1e1900 */
[----:B------:R-:W5:Y:S01]  /*0610*/  LDG.E R12, desc[UR8][R12.64] ;  /* 0x000000080c0c7981 */ /* 0x000f62000c1e1900 */
[----:B------:R-:W-:Y:S01]  /*0620*/  UIADD3 UR4, UPT, UPT, UR4, 0x4, URZ ;  /* 0x0000000404047890 */ /* 0x000fe2000fffe0ff */
[----:B--2---:R-:W-:-:S04]  /*0630*/  FFMA R17, R4, R6, R17 ;  /* 0x0000000604117223 */ /* 0x004fc80000000011 */
[----:B---3--:R-:W-:-:S04]  /*0640*/  FFMA R16, R16, R8, R17 ;  /* 0x0000000810107223 */ /* 0x008fc80000000011 */
[----:B----4-:R-:W-:-:S04]  /*0650*/  FFMA R16, R19, R18, R16 ;  /* 0x0000001213107223 */ /* 0x010fc80000000010 */
[----:B-----5:R-:W-:-:S07]  /*0660*/  FFMA R17, R21, R12, R16 ;  /* 0x0000000c15117223 */ /* 0x020fce0000000010 */
.L_x_3:
[----:B------:R-:W-:Y:S05]  /*0670*/  BRA.U !UP1, `(.L_x_0) ;  /* 0x00000001098c7547 */ /* 0x000fea000b800000 */
[----:B------:R-:W-:Y:S02]  /*0680*/  UISETP.NE.AND UP0, UPT, UR7, 0x1, UPT ;  /* 0x000000010700788c */ /* 0x000fe4000bf05270 */
[----:B------:R-:W-:-:S04]  /*0690*/  ULOP3.LUT UR5, UR5, 0x1, URZ, 0xc0, !UPT ;  /* 0x0000000105057892 */ /* 0x000fc8000f8ec0ff */
[----:B------:R-:W-:-:S03]  /*06a0*/  UISETP.NE.U32.AND UP1, UPT, UR5, 0x1, UPT ;  /* 0x000000010500788c */ /* 0x000fc6000bf25070 */
        /* <DEDUP_REMOVED lines=9> */
[----:B---3--:R-:W-:Y:S01]  /*0740*/  IMAD.WIDE.U32 R2, R7, 0x4, R2 ;  /* 0x0000000407027825 */ /* 0x008fe200078e0002 */
[----:B------:R-:W-:Y:S02]  /*0750*/  IADD3.X R7, PT, PT, RZ, RZ, RZ, P0, !PT ;  /* 0x000000ffff077210 */ /* 0x000fe400007fe4ff */
[----:B-1----:R-:W-:Y:S01]  /*0760*/  LEA R6, P0, R10, UR6, 0x2 ;  /* 0x000000060a067c11 */ /* 0x002fe2000f8010ff */
[----:B------:R-:W-:Y:S02]  /*0770*/  IMAD.WIDE R8, R8, 0x4, R4 ;  /* 0x0000000408087825 */ /* 0x000fe400078e0204 */
[----:B------:R-:W2:Y:S01]  /*0780*/  LDG.E R2, desc[UR8][R2.64] ;  /* 0x0000000802027981 */ /* 0x000ea2000c1e1900 */
[----:B------:R-:W-:-:S03]  /*0790*/  LEA.HI.X R7, R10, UR7, R7, 0x2, P0 ;  /* 0x000000070a077c11 */ /* 0x000fc600080f1407 */
[----:B------:R-:W2:Y:S04]  /*07a0*/  LDG.E R4, desc[UR8][R4.64] ;  /* 0x0000000804047981 */ /* 0x000ea8000c1e1900 */
[----:B------:R-:W3:Y:S04]  /*07b0*/  LDG.E R6, desc[UR8][R6.64+0x4] ;  /* 0x0000040806067981 */ /* 0x000ee8000c1e1900 */
[----:B------:R-:W3:Y:S01]  /*07c0*/  LDG.E R8, desc[UR8][R8.64] ;  /* 0x0000000808087981 */ /* 0x000ee2000c1e1900 */
[----:B------:R-:W-:Y:S01]  /*07d0*/  UIADD3 UR4, UPT, UPT, UR4, 0x2, URZ ;  /* 0x0000000204047890 */ /* 0x000fe2000fffe0ff */
[----:B--2---:R-:W-:-:S04]  /*07e0*/  FFMA R17, R2, R4, R17 ;  /* 0x0000000402117223 */ /* 0x004fc80000000011 */
[----:B---3--:R-:W-:-:S07]  /*07f0*/  FFMA R17, R6, R8, R17 ;  /* 0x0000000806117223 */ /* 0x008fce0000000011 */
.L_x_4:
[----:B------:R-:W-:Y:S05]  /*0800*/  BRA.U UP1, `(.L_x_0) ;  /* 0x0000000101287547 */ /* 0x000fea000b800000 */
[----:B------:R-:W0:Y:S01]  /*0810*/  LDC R6, c[0x0][0x390] ;  /* 0x0000e400ff067b82 */ /* 0x000e220000000800 */
[----:B------:R-:W-:-:S07]  /*0820*/  IADD3 R7, PT, PT, R14, UR4, RZ ;  /* 0x000000040e077c10 */ /* 0x000fce000fffe0ff */
[----:B------:R-:W1:Y:S08]  /*0830*/  LDC.64 R2, c[0x0][0x388] ;  /* 0x0000e200ff027b82 */ /* 0x000e700000000a00 */
[----:B------:R-:W2:Y:S01]  /*0840*/  LDC.64 R4, c[0x0][0x398] ;  /* 0x0000e600ff047b82 */ /* 0x000ea20000000a00 */
[----:B0-----:R-:W-:Y:S02]  /*0850*/  IMAD R9, R6, UR4, R15 ;  /* 0x0000000406097c24 */ /* 0x001fe4000f8e020f */
[----:B-1----:R-:W-:-:S06]  /*0860*/  IMAD.WIDE.U32 R2, R7, 0x4, R2 ;  /* 0x0000000407027825 */ /* 0x002fcc00078e0002 */
[----:B------:R-:W3:Y:S01]  /*0870*/  LDG.E R2, desc[UR8][R2.64] ;  /* 0x0000000802027981 */ /* 0x000ee2000c1e1900 */
[----:B--2---:R-:W-:-:S06]  /*0880*/  IMAD.WIDE R4, R9, 0x4, R4 ;  /* 0x0000000409047825 */ /* 0x004fcc00078e0204 */
[----:B------:R-:W3:Y:S02]  /*0890*/  LDG.E R4, desc[UR8][R4.64] ;  /* 0x0000000804047981 */ /* 0x000ee4000c1e1900 */
[----:B---3--:R-:W-:-:S07]  /*08a0*/  FFMA R17, R2, R4, R17 ;  /* 0x0000000402117223 */ /* 0x008fce0000000011 */
.L_x_0:
[----:B------:R-:W0:Y:S01]  /*08b0*/  LDC.64 R2, c[0x0][0x3a8] ;  /* 0x0000ea00ff027b82 */ /* 0x000e220000000a00 */
[----:B------:R-:W1:Y:S01]  /*08c0*/  LDCU UR4, c[0x0][0x3a0] ;  /* 0x00007400ff0477ac */ /* 0x000e620008000800 */
[----:B------:R-:W-:-:S06]  /*08d0*/  MOV R7, 0x41a00000 ;  /* 0x41a0000000077802 */ /* 0x000fcc0000000f00 */
[----:B------:R-:W2:Y:S01]  /*08e0*/  LDC.64 R4, c[0x0][0x3a8] ;  /* 0x0000ea00ff047b82 */ /* 0x000ea20000000a00 */
[----:B-1----:R-:W-:-:S04]  /*08f0*/  IMAD R15, R0, UR4, R15 ;  /* 0x00000004000f7c24 */ /* 0x002fc8000f8e020f */
[----:B0-----:R-:W-:-:S05]  /*0900*/  IMAD.WIDE R2, R15, 0x4, R2 ;  /* 0x000000040f027825 */ /* 0x001fca00078e0202 */
[----:B------:R-:W-:Y:S04]  /*0910*/  STG.E desc[UR8][R2.64], R17 ;  /* 0x0000001102007986 */ /* 0x000fe8000c101908 */
[----:B--2---:R-:W-:Y:S01]  /*0920*/  STG.E desc[UR8][R4.64+0x4], R7 ;  /* 0x0000040704007986 */ /* 0x004fe2000c101908 */
[----:B------:R-:W-:Y:S05]  /*0930*/  EXIT ;  /* 0x000000000000794d */ /* 0x000fea0003800000 */
.L_x_5:
[----:B------:R-:W-:-:S00]  /*0940*/  BRA `(.L_x_5) ;  /* 0xfffffffc00fc7947 */ /* 0x000fc0000383ffff */
[----:B------:R-:W-:-:S00]  /*0950*/  NOP ;  /* 0x0000000000007918 */ /* 0x000fc00000000000 */
        /* <DEDUP_REMOVED lines=10> */
.L_x_6:


//--------------------- .nv.shared.reserved.0     --------------------------
	.section	.nv.shared.reserved.0,"aw",@nobits
	.weak		__nv_reservedSMEM_offset_0_alias
	.size		__nv_reservedSMEM_offset_0_alias, 0, 64
	.other		__nv_reservedSMEM_offset_0_alias,@"STO_CUDA_RESERVED_SHARED STV_DEFAULT"
__nv_reservedSMEM_offset_0_alias:
	.zero		0
	.zero		64


//--------------------- .nv.constant0._Z12MatMulKernel6MatrixS_S_ --------------------------
	.section	.nv.constant0._Z12MatMulKernel6MatrixS_S_,"a",@progbits
	.sectionflags	@""
	.align	4
.nv.constant0._Z12MatMulKernel6MatrixS_S_:
	.zero		944


//--------------------- SYMBOLS --------------------------

	.type		.nv.reservedSmem.offset0,@object
	.size		.nv.reservedSmem.offset0,0x4
